//
// Generated by NVIDIA NVVM Compiler
//
// Compiler Build ID: CL-36424714
// Cuda compilation tools, release 13.0, V13.0.88
// Based on NVVM 20.0.0
//

.version 9.0
.target sm_100
.address_size 64

	// .globl	_Z3maxPiS_i

.visible .entry _Z3maxPiS_i(
	.param .u64 .ptr .align 1 _Z3maxPiS_i_param_0,
	.param .u64 .ptr .align 1 _Z3maxPiS_i_param_1,
	.param .u32 _Z3maxPiS_i_param_2
)
{
	.reg .pred 	%p<2>;
	.reg .b32 	%r<8>;
	.reg .b64 	%rd<7>;

	ld.param.u64 	%rd1, [_Z3maxPiS_i_param_0];
	ld.param.u64 	%rd2, [_Z3maxPiS_i_param_1];
	ld.param.u32 	%r2, [_Z3maxPiS_i_param_2];
	mov.u32 	%r3, %tid.x;
	mov.u32 	%r4, %ctaid.x;
	mov.u32 	%r5, %ntid.x;
	mad.lo.s32 	%r1, %r4, %r5, %r3;
	setp.ge.s32 	%p1, %r1, %r2;
	@%p1 bra 	$L__BB0_2;
	cvta.to.global.u64 	%rd3, %rd1;
	cvta.to.global.u64 	%rd4, %rd2;
	mul.wide.s32 	%rd5, %r1, 4;
	add.s64 	%rd6, %rd3, %rd5;
	ld.global.u32 	%r6, [%rd6];
	atom.global.max.s32 	%r7, [%rd4], %r6;
$L__BB0_2:
	ret;

}


// ===== COMPILED SASS (sm_100) =====

	.target	sm_100

	.elftype	@"ET_EXEC"


//--------------------- .note.nv.tkinfo           --------------------------
	.section	.note.nv.tkinfo,"",@"SHT_NOTE"
	.sectionflags	@"SHF_NOTE_NV_TKINFO"
	.tkinfo
        /*0018*/ 	.word	0x00000002
        /*0030*/ 	.string	""
        /*0030*/ 	.string	"ptxas"
        /*0030*/ 	.string	"Cuda compilation tools, release 13.0, V13.0.88"
        /*0030*/ 	.string	"Build cuda_13.0.r13.0/compiler.36424714_0"
        /*0030*/ 	.string	"-arch sm_100 -m 64 "



//--------------------- .note.nv.cuinfo           --------------------------
	.section	.note.nv.cuinfo,"",@"SHT_NOTE"
	.sectionflags	@"SHF_NOTE_NV_CUINFO"
        /*0018*/ 	.short	0x0002
        /*001a*/ 	.short	0x0064
        /*001c*/ 	.short	0x0082
	.zero		2


//--------------------- .nv.info                  --------------------------
	.section	.nv.info,"",@"SHT_CUDA_INFO"
	.align	4


	//----- nvinfo : EIATTR_REGCOUNT
	.align		4
        /*0000*/ 	.byte	0x04, 0x2f
        /*0002*/ 	.short	(.L_1 - .L_0)
	.align		4
.L_0:
        /*0004*/ 	.word	index@(_Z3maxPiS_i)
        /*0008*/ 	.word	0x0000000a


	//----- nvinfo : EIATTR_FRAME_SIZE
	.align		4
.L_1:
        /*000c*/ 	.byte	0x04, 0x11
        /*000e*/ 	.short	(.L_3 - .L_2)
	.align		4
.L_2:
        /*0010*/ 	.word	index@(_Z3maxPiS_i)
        /*0014*/ 	.word	0x00000000


	//----- nvinfo : EIATTR_MIN_STACK_SIZE
	.align		4
.L_3:
        /*0018*/ 	.byte	0x04, 0x12
        /*001a*/ 	.short	(.L_5 - .L_4)
	.align		4
.L_4:
        /*001c*/ 	.word	index@(_Z3maxPiS_i)
        /*0020*/ 	.word	0x00000000
.L_5:


//--------------------- .nv.compat                --------------------------
	.section	.nv.compat,"",@"SHT_CUDA_COMPAT_INFO"
	.align	4
        /*0000*/ 	.byte	0x02, 0x09, 0x00, 0x00, 0x02, 0x02, 0x01, 0x00, 0x02, 0x05, 0x05, 0x00, 0x03, 0x07, 0x01, 0x01
        /*0010*/ 	.byte	0x02, 0x03, 0x00, 0x00, 0x02, 0x06, 0x01, 0x00, 0x04, 0x0b, 0x08, 0x00, 0x09, 0x00, 0x00, 0x00
        /*0020*/ 	.byte	0x00, 0x00, 0x00, 0x00


//--------------------- .nv.info._Z3maxPiS_i      --------------------------
	.section	.nv.info._Z3maxPiS_i,"",@"SHT_CUDA_INFO"
	.sectionflags	@""
	.align	4


	//----- nvinfo : EIATTR_CUDA_API_VERSION
	.align		4
        /*0000*/ 	.byte	0x04, 0x37
        /*0002*/ 	.short	(.L_7 - .L_6)
.L_6:
        /*0004*/ 	.word	0x00000082


	//----- nvinfo : EIATTR_KPARAM_INFO
	.align		4
.L_7:
        /*0008*/ 	.byte	0x04, 0x17
        /*000a*/ 	.short	(.L_9 - .L_8)
.L_8:
        /*000c*/ 	.word	0x00000000
        /*0010*/ 	.short	0x0002
        /*0012*/ 	.short	0x0010
        /*0014*/ 	.byte	0x00, 0xf0, 0x11, 0x00


	//----- nvinfo : EIATTR_KPARAM_INFO
	.align		4
.L_9:
        /*0018*/ 	.byte	0x04, 0x17
        /*001a*/ 	.short	(.L_11 - .L_10)
.L_10:
        /*001c*/ 	.word	0x00000000
        /*0020*/ 	.short	0x0001
        /*0022*/ 	.short	0x0008
        /*0024*/ 	.byte	0x00, 0xf5, 0x21, 0x00


	//----- nvinfo : EIATTR_KPARAM_INFO
	.align		4
.L_11:
        /*0028*/ 	.byte	0x04, 0x17
        /*002a*/ 	.short	(.L_13 - .L_12)
.L_12:
        /*002c*/ 	.word	0x00000000
        /*0030*/ 	.short	0x0000
        /*0032*/ 	.short	0x0000
        /*0034*/ 	.byte	0x00, 0xf5, 0x21, 0x00


	//----- nvinfo : EIATTR_SPARSE_MMA_MASK
	.align		4
.L_13:
        /*0038*/ 	.byte	0x03, 0x50
        /*003a*/ 	.short	0x0000


	//----- nvinfo : EIATTR_MAXREG_COUNT
	.align		4
        /*003c*/ 	.byte	0x03, 0x1b
        /*003e*/ 	.short	0x00ff


	//----- nvinfo : EIATTR_MERCURY_ISA_VERSION
	.align		4
        /*0040*/ 	.byte	0x03, 0x5f
        /*0042*/ 	.short	0x0101


	//----- nvinfo : EIATTR_INT_WARP_WIDE_INSTR_OFFSETS
	.align		4
        /*0044*/ 	.byte	0x04, 0x31
        /*0046*/ 	.short	(.L_15 - .L_14)


	//   ....[0]....
.L_14:
        /*0048*/ 	.word	0x000000d0


	//   ....[1]....
        /*004c*/ 	.word	0x00000110


	//----- nvinfo : EIATTR_VRC_CTA_INIT_COUNT
	.align		4
.L_15:
        /*0050*/ 	.byte	0x02, 0x4a
	.zero		1
	.zero		1


	//----- nvinfo : EIATTR_EXIT_INSTR_OFFSETS
	.align		4
        /*0054*/ 	.byte	0x04, 0x1c
        /*0056*/ 	.short	(.L_17 - .L_16)


	//   ....[0]....
.L_16:
        /*0058*/ 	.word	0x00000070


	//   ....[1]....
        /*005c*/ 	.word	0x00000140


	//----- nvinfo : EIATTR_CBANK_PARAM_SIZE
	.align		4
.L_17:
        /*0060*/ 	.byte	0x03, 0x19
        /*0062*/ 	.short	0x0014


	//----- nvinfo : EIATTR_PARAM_CBANK
	.align		4
        /*0064*/ 	.byte	0x04, 0x0a
        /*0066*/ 	.short	(.L_19 - .L_18)
	.align		4
.L_18:
        /*0068*/ 	.word	index@(.nv.constant0._Z3maxPiS_i)
        /*006c*/ 	.short	0x0380
        /*006e*/ 	.short	0x0014


	//----- nvinfo : EIATTR_SW_WAR
	.align		4
.L_19:
        /*0070*/ 	.byte	0x04, 0x36
        /*0072*/ 	.short	(.L_21 - .L_20)
.L_20:
        /*0074*/ 	.word	0x00000008
.L_21:


//--------------------- .nv.callgraph             --------------------------
	.section	.nv.callgraph,"",@"SHT_CUDA_CALLGRAPH"
	.align	4
	.sectionentsize	8
	.align		4
        /*0000*/ 	.word	0x00000000
	.align		4
        /*0004*/ 	.word	0xffffffff
	.align		4
        /*0008*/ 	.word	0x00000000
	.align		4
        /*000c*/ 	.word	0xfffffffe
	.align		4
        /*0010*/ 	.word	0x00000000
	.align		4
        /*0014*/ 	.word	0xfffffffd
	.align		4
        /*0018*/ 	.word	0x00000000
	.align		4
        /*001c*/ 	.word	0xfffffffc


//--------------------- .text._Z3maxPiS_i         --------------------------
	.section	.text._Z3maxPiS_i,"ax",@progbits
	.align	128
        .global         _Z3maxPiS_i
        .type           _Z3maxPiS_i,@function
        .size           _Z3maxPiS_i,(.L_x_1 - _Z3maxPiS_i)
        .other          _Z3maxPiS_i,@"STO_CUDA_ENTRY STV_DEFAULT"
_Z3maxPiS_i:
.text._Z3maxPiS_i:
[----:B------:R-:W-:Y:S01]  /*0000*/  LDC R1, c[0x0][0x37c] ;  /* 0x0000df00ff017b82 */ /* 0x000fe20000000800 */
[----:B------:R-:W0:Y:S07]  /*0010*/  S2R R5, SR_TID.X ;  /* 0x0000000000057919 */ /* 0x000e2e0000002100 */
[----:B------:R-:W0:Y:S01]  /*0020*/  S2UR UR4, SR_CTAID.X ;  /* 0x00000000000479c3 */ /* 0x000e220000002500 */
[----:B------:R-:W1:Y:S07]  /*0030*/  LDCU UR5, c[0x0][0x390] ;  /* 0x00007200ff0577ac */ /* 0x000e6e0008000800 */
[----:B------:R-:W0:Y:S02]  /*0040*/  LDC R0, c[0x0][0x360] ;  /* 0x0000d800ff007b82 */ /* 0x000e240000000800 */
[----:B0-----:R-:W-:-:S05]  /*0050*/  IMAD R5, R0, UR4, R5 ;  /* 0x0000000400057c24 */ /* 0x001fca000f8e0205 */
[----:B-1----:R-:W-:-:S13]  /*0060*/  ISETP.GE.AND P0, PT, R5, UR5, PT ;  /* 0x0000000505007c0c */ /* 0x002fda000bf06270 */
[----:B------:R-:W-:Y:S05]  /*0070*/  @P0 EXIT ;  /* 0x000000000000094d */ /* 0x000fea0003800000 */
[----:B------:R-:W0:Y:S01]  /*0080*/  LDC.64 R2, c[0x0][0x380] ;  /* 0x0000e000ff027b82 */ /* 0x000e220000000a00 */
[----:B------:R-:W1:Y:S01]  /*0090*/  LDCU.64 UR6, c[0x0][0x358] ;  /* 0x00006b00ff0677ac */ /* 0x000e620008000a00 */
[----:B0-----:R-:W-:-:S06]  /*00a0*/  IMAD.WIDE R2, R5, 0x4, R2 ;  /* 0x0000000405027825 */ /* 0x001fcc00078e0202 */
[----:B-1----:R-:W2:Y:S01]  /*00b0*/  LDG.E R2, desc[UR6][R2.64] ;  /* 0x0000000602027981 */ /* 0x002ea2000c1e1900 */
[----:B------:R-:W0:Y:S01]  /*00c0*/  LDC.64 R4, c[0x0][0x388] ;  /* 0x0000e200ff047b82 */ /* 0x000e220000000a00 */
[----:B------:R-:W-:Y:S01]  /*00d0*/  VOTEU.ANY UR4, UPT, PT ;  /* 0x0000000000047886 */ /* 0x000fe200038e0100 */
[----:B------:R-:W1:Y:S01]  /*00e0*/  S2R R0, SR_LANEID ;  /* 0x0000000000007919 */ /* 0x000e620000000000 */
[----:B------:R-:W-:-:S06]  /*00f0*/  UFLO.U32 UR4, UR4 ;  /* 0x00000004000472bd */ /* 0x000fcc00080e0000 */
[----:B-1----:R-:W-:Y:S02]  /*0100*/  ISETP.EQ.U32.AND P0, PT, R0, UR4, PT ;  /* 0x0000000400007c0c */ /* 0x002fe4000bf02070 */
[----:B--2---:R-:W-:-:S13]  /*0110*/  CREDUX.MAX.S32 UR5, R2 ;  /* 0x00000000020572cc */ /* 0x004fda0000000200 */
[----:B------:R-:W-:-:S05]  /*0120*/  MOV R7, UR5 ;  /* 0x0000000500077c02 */ /* 0x000fca0008000f00 */
[----:B0-----:R-:W-:Y:S01]  /*0130*/  @P0 REDG.E.MAX.S32.STRONG.GPU desc[UR6][R4.64], R7 ;  /* 0x000000070400098e */ /* 0x001fe2000d12e306 */
[----:B------:R-:W-:Y:S05]  /*0140*/  EXIT ;  /* 0x000000000000794d */ /* 0x000fea0003800000 */
.L_x_0:
[----:B------:R-:W-:-:S00]  /*0150*/  BRA `(.L_x_0) ;  /* 0xfffffffc00fc7947 */ /* 0x000fc0000383ffff */
[----:B------:R-:W-:-:S00]  /*0160*/  NOP ;  /* 0x0000000000007918 */ /* 0x000fc00000000000 */
        /* <DEDUP_REMOVED lines=9> */
.L_x_1:


//--------------------- .nv.shared.reserved.0     --------------------------
	.section	.nv.shared.reserved.0,"aw",@nobits
	.weak		__nv_reservedSMEM_offset_0_alias
	.size		__nv_reservedSMEM_offset_0_alias, 0, 64
	.other		__nv_reservedSMEM_offset_0_alias,@"STO_CUDA_RESERVED_SHARED STV_DEFAULT"
__nv_reservedSMEM_offset_0_alias:
	.zero		0
	.zero		64


//--------------------- .nv.constant0._Z3maxPiS_i --------------------------
	.section	.nv.constant0._Z3maxPiS_i,"a",@progbits
	.sectionflags	@""
	.align	4
.nv.constant0._Z3maxPiS_i:
	.zero		916


//--------------------- SYMBOLS --------------------------

	.type		.nv.reservedSmem.offset0,@object
	.size		.nv.reservedSmem.offset0,0x4
